//
// Generated by NVIDIA NVVM Compiler
//
// Compiler Build ID: CL-36424714
// Cuda compilation tools, release 13.0, V13.0.88
// Based on NVVM 20.0.0
//

.version 9.0
.target sm_100
.address_size 64


.entry _Z18vector_mult_scalarPdPKddi(
	.param .u64 .ptr .align 1 _Z18vector_mult_scalarPdPKddi_param_0,
	.param .u64 .ptr .align 1 _Z18vector_mult_scalarPdPKddi_param_1,
	.param .f64 _Z18vector_mult_scalarPdPKddi_param_2,
	.param .u32 _Z18vector_mult_scalarPdPKddi_param_3
)
{
	.reg .b32 	%r<5>;
	.reg .b64 	%rd<8>;
	.reg .b64 	%fd<4>;

	ld.param.u64 	%rd1, [_Z18vector_mult_scalarPdPKddi_param_0];
	ld.param.u64 	%rd2, [_Z18vector_mult_scalarPdPKddi_param_1];
	ld.param.f64 	%fd1, [_Z18vector_mult_scalarPdPKddi_param_2];
	cvta.to.global.u64 	%rd3, %rd1;
	cvta.to.global.u64 	%rd4, %rd2;
	mov.u32 	%r1, %ctaid.x;
	mov.u32 	%r2, %ntid.x;
	mov.u32 	%r3, %tid.x;
	mad.lo.s32 	%r4, %r1, %r2, %r3;
	mul.wide.s32 	%rd5, %r4, 8;
	add.s64 	%rd6, %rd4, %rd5;
	ld.global.f64 	%fd2, [%rd6];
	mul.f64 	%fd3, %fd1, %fd2;
	add.s64 	%rd7, %rd3, %rd5;
	st.global.f64 	[%rd7], %fd3;
	ret;

}
.entry _Z11vector_sum1PdPKdS1_ddi(
	.param .u64 .ptr .align 1 _Z11vector_sum1PdPKdS1_ddi_param_0,
	.param .u64 .ptr .align 1 _Z11vector_sum1PdPKdS1_ddi_param_1,
	.param .u64 .ptr .align 1 _Z11vector_sum1PdPKdS1_ddi_param_2,
	.param .f64 _Z11vector_sum1PdPKdS1_ddi_param_3,
	.param .f64 _Z11vector_sum1PdPKdS1_ddi_param_4,
	.param .u32 _Z11vector_sum1PdPKdS1_ddi_param_5
)
{
	.reg .b32 	%r<5>;
	.reg .b64 	%rd<11>;
	.reg .b64 	%fd<7>;

	ld.param.u64 	%rd1, [_Z11vector_sum1PdPKdS1_ddi_param_0];
	ld.param.u64 	%rd2, [_Z11vector_sum1PdPKdS1_ddi_param_1];
	ld.param.u64 	%rd3, [_Z11vector_sum1PdPKdS1_ddi_param_2];
	ld.param.f64 	%fd1, [_Z11vector_sum1PdPKdS1_ddi_param_3];
	ld.param.f64 	%fd2, [_Z11vector_sum1PdPKdS1_ddi_param_4];
	cvta.to.global.u64 	%rd4, %rd1;
	cvta.to.global.u64 	%rd5, %rd3;
	cvta.to.global.u64 	%rd6, %rd2;
	mov.u32 	%r1, %ctaid.x;
	mov.u32 	%r2, %ntid.x;
	mov.u32 	%r3, %tid.x;
	mad.lo.s32 	%r4, %r1, %r2, %r3;
	mul.wide.s32 	%rd7, %r4, 8;
	add.s64 	%rd8, %rd6, %rd7;
	ld.global.f64 	%fd3, [%rd8];
	add.s64 	%rd9, %rd5, %rd7;
	ld.global.f64 	%fd4, [%rd9];
	mul.f64 	%fd5, %fd2, %fd4;
	fma.rn.f64 	%fd6, %fd1, %fd3, %fd5;
	add.s64 	%rd10, %rd4, %rd7;
	st.global.f64 	[%rd10], %fd6;
	ret;

}


// ===== COMPILED SASS (sm_100) =====

	.target	sm_100

	.elftype	@"ET_EXEC"


//--------------------- .note.nv.tkinfo           --------------------------
	.section	.note.nv.tkinfo,"",@"SHT_NOTE"
	.sectionflags	@"SHF_NOTE_NV_TKINFO"
	.tkinfo
        /*0018*/ 	.word	0x00000002
        /*0030*/ 	.string	""
        /*0030*/ 	.string	"ptxas"
        /*0030*/ 	.string	"Cuda compilation tools, release 13.0, V13.0.88"
        /*0030*/ 	.string	"Build cuda_13.0.r13.0/compiler.36424714_0"
        /*0030*/ 	.string	"-arch sm_100 -m 64 "



//--------------------- .note.nv.cuinfo           --------------------------
	.section	.note.nv.cuinfo,"",@"SHT_NOTE"
	.sectionflags	@"SHF_NOTE_NV_CUINFO"
        /*0018*/ 	.short	0x0002
        /*001a*/ 	.short	0x0064
        /*001c*/ 	.short	0x0082
	.zero		2


//--------------------- .nv.info                  --------------------------
	.section	.nv.info,"",@"SHT_CUDA_INFO"
	.align	4


	//----- nvinfo : EIATTR_REGCOUNT
	.align		4
        /*0000*/ 	.byte	0x04, 0x2f
        /*0002*/ 	.short	(.L_1 - .L_0)
	.align		4
.L_0:
        /*0004*/ 	.word	index@(_Z18vector_mult_scalarPdPKddi)
        /*0008*/ 	.word	0x0000000c


	//----- nvinfo : EIATTR_FRAME_SIZE
	.align		4
.L_1:
        /*000c*/ 	.byte	0x04, 0x11
        /*000e*/ 	.short	(.L_3 - .L_2)
	.align		4
.L_2:
        /*0010*/ 	.word	index@(_Z18vector_mult_scalarPdPKddi)
        /*0014*/ 	.word	0x00000000


	//----- nvinfo : EIATTR_REGCOUNT
	.align		4
.L_3:
        /*0018*/ 	.byte	0x04, 0x2f
        /*001a*/ 	.short	(.L_5 - .L_4)
	.align		4
.L_4:
        /*001c*/ 	.word	index@(_Z11vector_sum1PdPKdS1_ddi)
        /*0020*/ 	.word	0x00000010


	//----- nvinfo : EIATTR_FRAME_SIZE
	.align		4
.L_5:
        /*0024*/ 	.byte	0x04, 0x11
        /*0026*/ 	.short	(.L_7 - .L_6)
	.align		4
.L_6:
        /*0028*/ 	.word	index@(_Z11vector_sum1PdPKdS1_ddi)
        /*002c*/ 	.word	0x00000000


	//----- nvinfo : EIATTR_MIN_STACK_SIZE
	.align		4
.L_7:
        /*0030*/ 	.byte	0x04, 0x12
        /*0032*/ 	.short	(.L_9 - .L_8)
	.align		4
.L_8:
        /*0034*/ 	.word	index@(_Z11vector_sum1PdPKdS1_ddi)
        /*0038*/ 	.word	0x00000000


	//----- nvinfo : EIATTR_MIN_STACK_SIZE
	.align		4
.L_9:
        /*003c*/ 	.byte	0x04, 0x12
        /*003e*/ 	.short	(.L_11 - .L_10)
	.align		4
.L_10:
        /*0040*/ 	.word	index@(_Z18vector_mult_scalarPdPKddi)
        /*0044*/ 	.word	0x00000000
.L_11:


//--------------------- .nv.compat                --------------------------
	.section	.nv.compat,"",@"SHT_CUDA_COMPAT_INFO"
	.align	4
        /*0000*/ 	.byte	0x02, 0x09, 0x00, 0x00, 0x02, 0x02, 0x01, 0x00, 0x02, 0x05, 0x05, 0x00, 0x03, 0x07, 0x01, 0x01
        /*0010*/ 	.byte	0x02, 0x03, 0x00, 0x00, 0x02, 0x06, 0x01, 0x00, 0x04, 0x0b, 0x08, 0x00, 0x01, 0x00, 0x00, 0x00
        /*0020*/ 	.byte	0x00, 0x00, 0x00, 0x00


//--------------------- .nv.info._Z11vector_sum1PdPKdS1_ddi --------------------------
	.section	.nv.info._Z11vector_sum1PdPKdS1_ddi,"",@"SHT_CUDA_INFO"
	.sectionflags	@""
	.align	4


	//----- nvinfo : EIATTR_CUDA_API_VERSION
	.align		4
        /*0000*/ 	.byte	0x04, 0x37
        /*0002*/ 	.short	(.L_13 - .L_12)
.L_12:
        /*0004*/ 	.word	0x00000082


	//----- nvinfo : EIATTR_KPARAM_INFO
	.align		4
.L_13:
        /*0008*/ 	.byte	0x04, 0x17
        /*000a*/ 	.short	(.L_15 - .L_14)
.L_14:
        /*000c*/ 	.word	0x00000000
        /*0010*/ 	.short	0x0005
        /*0012*/ 	.short	0x0028
        /*0014*/ 	.byte	0x00, 0xf0, 0x11, 0x00


	//----- nvinfo : EIATTR_KPARAM_INFO
	.align		4
.L_15:
        /*0018*/ 	.byte	0x04, 0x17
        /*001a*/ 	.short	(.L_17 - .L_16)
.L_16:
        /*001c*/ 	.word	0x00000000
        /*0020*/ 	.short	0x0004
        /*0022*/ 	.short	0x0020
        /*0024*/ 	.byte	0x00, 0xf0, 0x21, 0x00


	//----- nvinfo : EIATTR_KPARAM_INFO
	.align		4
.L_17:
        /*0028*/ 	.byte	0x04, 0x17
        /*002a*/ 	.short	(.L_19 - .L_18)
.L_18:
        /*002c*/ 	.word	0x00000000
        /*0030*/ 	.short	0x0003
        /*0032*/ 	.short	0x0018
        /*0034*/ 	.byte	0x00, 0xf0, 0x21, 0x00


	//----- nvinfo : EIATTR_KPARAM_INFO
	.align		4
.L_19:
        /*0038*/ 	.byte	0x04, 0x17
        /*003a*/ 	.short	(.L_21 - .L_20)
.L_20:
        /*003c*/ 	.word	0x00000000
        /*0040*/ 	.short	0x0002
        /*0042*/ 	.short	0x0010
        /*0044*/ 	.byte	0x00, 0xf5, 0x21, 0x00


	//----- nvinfo : EIATTR_KPARAM_INFO
	.align		4
.L_21:
        /*0048*/ 	.byte	0x04, 0x17
        /*004a*/ 	.short	(.L_23 - .L_22)
.L_22:
        /*004c*/ 	.word	0x00000000
        /*0050*/ 	.short	0x0001
        /*0052*/ 	.short	0x0008
        /*0054*/ 	.byte	0x00, 0xf5, 0x21, 0x00


	//----- nvinfo : EIATTR_KPARAM_INFO
	.align		4
.L_23:
        /*0058*/ 	.byte	0x04, 0x17
        /*005a*/ 	.short	(.L_25 - .L_24)
.L_24:
        /*005c*/ 	.word	0x00000000
        /*0060*/ 	.short	0x0000
        /*0062*/ 	.short	0x0000
        /*0064*/ 	.byte	0x00, 0xf5, 0x21, 0x00


	//----- nvinfo : EIATTR_SPARSE_MMA_MASK
	.align		4
.L_25:
        /*0068*/ 	.byte	0x03, 0x50
        /*006a*/ 	.short	0x0000


	//----- nvinfo : EIATTR_MAXREG_COUNT
	.align		4
        /*006c*/ 	.byte	0x03, 0x1b
        /*006e*/ 	.short	0x00ff


	//----- nvinfo : EIATTR_MERCURY_ISA_VERSION
	.align		4
        /*0070*/ 	.byte	0x03, 0x5f
        /*0072*/ 	.short	0x0101


	//----- nvinfo : EIATTR_VRC_CTA_INIT_COUNT
	.align		4
        /*0074*/ 	.byte	0x02, 0x4a
	.zero		1
	.zero		1


	//----- nvinfo : EIATTR_EXIT_INSTR_OFFSETS
	.align		4
        /*0078*/ 	.byte	0x04, 0x1c
        /*007a*/ 	.short	(.L_27 - .L_26)


	//   ....[0]....
.L_26:
        /*007c*/ 	.word	0x00000130


	//----- nvinfo : EIATTR_CBANK_PARAM_SIZE
	.align		4
.L_27:
        /*0080*/ 	.byte	0x03, 0x19
        /*0082*/ 	.short	0x002c


	//----- nvinfo : EIATTR_PARAM_CBANK
	.align		4
        /*0084*/ 	.byte	0x04, 0x0a
        /*0086*/ 	.short	(.L_29 - .L_28)
	.align		4
.L_28:
        /*0088*/ 	.word	index@(.nv.constant0._Z11vector_sum1PdPKdS1_ddi)
        /*008c*/ 	.short	0x0380
        /*008e*/ 	.short	0x002c


	//----- nvinfo : EIATTR_SW_WAR
	.align		4
.L_29:
        /*0090*/ 	.byte	0x04, 0x36
        /*0092*/ 	.short	(.L_31 - .L_30)
.L_30:
        /*0094*/ 	.word	0x00000008
.L_31:


//--------------------- .nv.info._Z18vector_mult_scalarPdPKddi --------------------------
	.section	.nv.info._Z18vector_mult_scalarPdPKddi,"",@"SHT_CUDA_INFO"
	.sectionflags	@""
	.align	4


	//----- nvinfo : EIATTR_CUDA_API_VERSION
	.align		4
        /*0000*/ 	.byte	0x04, 0x37
        /*0002*/ 	.short	(.L_33 - .L_32)
.L_32:
        /*0004*/ 	.word	0x00000082


	//----- nvinfo : EIATTR_KPARAM_INFO
	.align		4
.L_33:
        /*0008*/ 	.byte	0x04, 0x17
        /*000a*/ 	.short	(.L_35 - .L_34)
.L_34:
        /*000c*/ 	.word	0x00000000
        /*0010*/ 	.short	0x0003
        /*0012*/ 	.short	0x0018
        /*0014*/ 	.byte	0x00, 0xf0, 0x11, 0x00


	//----- nvinfo : EIATTR_KPARAM_INFO
	.align		4
.L_35:
        /*0018*/ 	.byte	0x04, 0x17
        /*001a*/ 	.short	(.L_37 - .L_36)
.L_36:
        /*001c*/ 	.word	0x00000000
        /*0020*/ 	.short	0x0002
        /*0022*/ 	.short	0x0010
        /*0024*/ 	.byte	0x00, 0xf0, 0x21, 0x00


	//----- nvinfo : EIATTR_KPARAM_INFO
	.align		4
.L_37:
        /*0028*/ 	.byte	0x04, 0x17
        /*002a*/ 	.short	(.L_39 - .L_38)
.L_38:
        /*002c*/ 	.word	0x00000000
        /*0030*/ 	.short	0x0001
        /*0032*/ 	.short	0x0008
        /*0034*/ 	.byte	0x00, 0xf5, 0x21, 0x00


	//----- nvinfo : EIATTR_KPARAM_INFO
	.align		4
.L_39:
        /*0038*/ 	.byte	0x04, 0x17
        /*003a*/ 	.short	(.L_41 - .L_40)
.L_40:
        /*003c*/ 	.word	0x00000000
        /*0040*/ 	.short	0x0000
        /*0042*/ 	.short	0x0000
        /*0044*/ 	.byte	0x00, 0xf5, 0x21, 0x00


	//----- nvinfo : EIATTR_SPARSE_MMA_MASK
	.align		4
.L_41:
        /*0048*/ 	.byte	0x03, 0x50
        /*004a*/ 	.short	0x0000


	//----- nvinfo : EIATTR_MAXREG_COUNT
	.align		4
        /*004c*/ 	.byte	0x03, 0x1b
        /*004e*/ 	.short	0x00ff


	//----- nvinfo : EIATTR_MERCURY_ISA_VERSION
	.align		4
        /*0050*/ 	.byte	0x03, 0x5f
        /*0052*/ 	.short	0x0101


	//----- nvinfo : EIATTR_VRC_CTA_INIT_COUNT
	.align		4
        /*0054*/ 	.byte	0x02, 0x4a
	.zero		1
	.zero		1


	//----- nvinfo : EIATTR_EXIT_INSTR_OFFSETS
	.align		4
        /*0058*/ 	.byte	0x04, 0x1c
        /*005a*/ 	.short	(.L_43 - .L_42)


	//   ....[0]....
.L_42:
        /*005c*/ 	.word	0x000000e0


	//----- nvinfo : EIATTR_CBANK_PARAM_SIZE
	.align		4
.L_43:
        /*0060*/ 	.byte	0x03, 0x19
        /*0062*/ 	.short	0x001c


	//----- nvinfo : EIATTR_PARAM_CBANK
	.align		4
        /*0064*/ 	.byte	0x04, 0x0a
        /*0066*/ 	.short	(.L_45 - .L_44)
	.align		4
.L_44:
        /*0068*/ 	.word	index@(.nv.constant0._Z18vector_mult_scalarPdPKddi)
        /*006c*/ 	.short	0x0380
        /*006e*/ 	.short	0x001c


	//----- nvinfo : EIATTR_SW_WAR
	.align		4
.L_45:
        /*0070*/ 	.byte	0x04, 0x36
        /*0072*/ 	.short	(.L_47 - .L_46)
.L_46:
        /*0074*/ 	.word	0x00000008
.L_47:


//--------------------- .nv.callgraph             --------------------------
	.section	.nv.callgraph,"",@"SHT_CUDA_CALLGRAPH"
	.align	4
	.sectionentsize	8
	.align		4
        /*0000*/ 	.word	0x00000000
	.align		4
        /*0004*/ 	.word	0xffffffff
	.align		4
        /*0008*/ 	.word	0x00000000
	.align		4
        /*000c*/ 	.word	0xfffffffe
	.align		4
        /*0010*/ 	.word	0x00000000
	.align		4
        /*0014*/ 	.word	0xfffffffd
	.align		4
        /*0018*/ 	.word	0x00000000
	.align		4
        /*001c*/ 	.word	0xfffffffc


//--------------------- .text._Z11vector_sum1PdPKdS1_ddi --------------------------
	.section	.text._Z11vector_sum1PdPKdS1_ddi,"ax",@progbits
	.align	128
.text._Z11vector_sum1PdPKdS1_ddi:
        .type           _Z11vector_sum1PdPKdS1_ddi,@function
        .size           _Z11vector_sum1PdPKdS1_ddi,(.L_x_2 - _Z11vector_sum1PdPKdS1_ddi)
        .other          _Z11vector_sum1PdPKdS1_ddi,@"STO_CUDA_ENTRY STV_DEFAULT"
_Z11vector_sum1PdPKdS1_ddi:
[----:B------:R-:W-:Y:S01]  /*0000*/  LDC R1, c[0x0][0x37c] ;  /* 0x0000df00ff017b82 */ /* 0x000fe20000000800 */
[----:B------:R-:W0:Y:S07]  /*0010*/  S2R R0, SR_TID.X ;  /* 0x0000000000007919 */ /* 0x000e2e0000002100 */
[----:B------:R-:W0:Y:S01]  /*0020*/  S2UR UR6, SR_CTAID.X ;  /* 0x00000000000679c3 */ /* 0x000e220000002500 */
[----:B------:R-:W1:Y:S07]  /*0030*/  LDCU.64 UR4, c[0x0][0x358] ;  /* 0x00006b00ff0477ac */ /* 0x000e6e0008000a00 */
[----:B------:R-:W0:Y:S08]  /*0040*/  LDC R13, c[0x0][0x360] ;  /* 0x0000d800ff0d7b82 */ /* 0x000e300000000800 */
[----:B------:R-:W2:Y:S08]  /*0050*/  LDC.64 R4, c[0x0][0x390] ;  /* 0x0000e400ff047b82 */ /* 0x000eb00000000a00 */
[----:B------:R-:W3:Y:S01]  /*0060*/  LDC.64 R2, c[0x0][0x388] ;  /* 0x0000e200ff027b82 */ /* 0x000ee20000000a00 */
[----:B0-----:R-:W-:Y:S01]  /*0070*/  IMAD R13, R13, UR6, R0 ;  /* 0x000000060d0d7c24 */ /* 0x001fe2000f8e0200 */
[----:B------:R-:W0:Y:S06]  /*0080*/  LDCU.64 UR6, c[0x0][0x3a0] ;  /* 0x00007400ff0677ac */ /* 0x000e2c0008000a00 */
[----:B------:R-:W4:Y:S01]  /*0090*/  LDC.64 R8, c[0x0][0x398] ;  /* 0x0000e600ff087b82 */ /* 0x000f220000000a00 */
[----:B--2---:R-:W-:-:S07]  /*00a0*/  IMAD.WIDE R4, R13, 0x8, R4 ;  /* 0x000000080d047825 */ /* 0x004fce00078e0204 */
[----:B------:R-:W2:Y:S01]  /*00b0*/  LDC.64 R10, c[0x0][0x380] ;  /* 0x0000e000ff0a7b82 */ /* 0x000ea20000000a00 */
[----:B-1----:R-:W0:Y:S01]  /*00c0*/  LDG.E.64 R4, desc[UR4][R4.64] ;  /* 0x0000000404047981 */ /* 0x002e22000c1e1b00 */
[----:B---3--:R-:W-:-:S06]  /*00d0*/  IMAD.WIDE R2, R13, 0x8, R2 ;  /* 0x000000080d027825 */ /* 0x008fcc00078e0202 */
[----:B------:R-:W4:Y:S01]  /*00e0*/  LDG.E.64 R2, desc[UR4][R2.64] ;  /* 0x0000000402027981 */ /* 0x000f22000c1e1b00 */
[----:B0-----:R-:W-:-:S08]  /*00f0*/  DMUL R6, R4, UR6 ;  /* 0x0000000604067c28 */ /* 0x001fd00008000000 */
[----:B----4-:R-:W-:Y:S01]  /*0100*/  DFMA R6, R2, R8, R6 ;  /* 0x000000080206722b */ /* 0x010fe20000000006 */
[----:B--2---:R-:W-:-:S06]  /*0110*/  IMAD.WIDE R8, R13, 0x8, R10 ;  /* 0x000000080d087825 */ /* 0x004fcc00078e020a */
[----:B------:R-:W-:Y:S01]  /*0120*/  STG.E.64 desc[UR4][R8.64], R6 ;  /* 0x0000000608007986 */ /* 0x000fe2000c101b04 */
[----:B------:R-:W-:Y:S05]  /*0130*/  EXIT ;  /* 0x000000000000794d */ /* 0x000fea0003800000 */
.L_x_0:
[----:B------:R-:W-:-:S00]  /*0140*/  BRA `(.L_x_0) ;  /* 0xfffffffc00fc7947 */ /* 0x000fc0000383ffff */
[----:B------:R-:W-:-:S00]  /*0150*/  NOP ;  /* 0x0000000000007918 */ /* 0x000fc00000000000 */
        /* <DEDUP_REMOVED lines=10> */
.L_x_2:


//--------------------- .text._Z18vector_mult_scalarPdPKddi --------------------------
	.section	.text._Z18vector_mult_scalarPdPKddi,"ax",@progbits
	.align	128
.text._Z18vector_mult_scalarPdPKddi:
        .type           _Z18vector_mult_scalarPdPKddi,@function
        .size           _Z18vector_mult_scalarPdPKddi,(.L_x_3 - _Z18vector_mult_scalarPdPKddi)
        .other          _Z18vector_mult_scalarPdPKddi,@"STO_CUDA_ENTRY STV_DEFAULT"
_Z18vector_mult_scalarPdPKddi:
        /* <DEDUP_REMOVED lines=8> */
[----:B------:R-:W0:Y:S03]  /*0080*/  LDCU.64 UR6, c[0x0][0x390] ;  /* 0x00007200ff0677ac */ /* 0x000e260008000a00 */
[----:B--2---:R-:W-:-:S06]  /*0090*/  IMAD.WIDE R2, R9, 0x8, R2 ;  /* 0x0000000809027825 */ /* 0x004fcc00078e0202 */
[----:B-1----:R-:W0:Y:S01]  /*00a0*/  LDG.E.64 R2, desc[UR4][R2.64] ;  /* 0x0000000402027981 */ /* 0x002e22000c1e1b00 */
[----:B---3--:R-:W-:Y:S01]  /*00b0*/  IMAD.WIDE R6, R9, 0x8, R6 ;  /* 0x0000000809067825 */ /* 0x008fe200078e0206 */
[----:B0-----:R-:W-:-:S07]  /*00c0*/  DMUL R4, R2, UR6 ;  /* 0x0000000602047c28 */ /* 0x001fce0008000000 */
[----:B------:R-:W-:Y:S01]  /*00d0*/  STG.E.64 desc[UR4][R6.64], R4 ;  /* 0x0000000406007986 */ /* 0x000fe2000c101b04 */
[----:B------:R-:W-:Y:S05]  /*00e0*/  EXIT ;  /* 0x000000000000794d */ /* 0x000fea0003800000 */
.L_x_1:
        /* <DEDUP_REMOVED lines=9> */
.L_x_3:


//--------------------- .nv.shared.reserved.0     --------------------------
	.section	.nv.shared.reserved.0,"aw",@nobits
	.weak		__nv_reservedSMEM_offset_0_alias
	.size		__nv_reservedSMEM_offset_0_alias, 0, 64
	.other		__nv_reservedSMEM_offset_0_alias,@"STO_CUDA_RESERVED_SHARED STV_DEFAULT"
__nv_reservedSMEM_offset_0_alias:
	.zero		0
	.zero		64


//--------------------- .nv.constant0._Z11vector_sum1PdPKdS1_ddi --------------------------
	.section	.nv.constant0._Z11vector_sum1PdPKdS1_ddi,"a",@progbits
	.sectionflags	@""
	.align	4
.nv.constant0._Z11vector_sum1PdPKdS1_ddi:
	.zero		940


//--------------------- .nv.constant0._Z18vector_mult_scalarPdPKddi --------------------------
	.section	.nv.constant0._Z18vector_mult_scalarPdPKddi,"a",@progbits
	.sectionflags	@""
	.align	4
.nv.constant0._Z18vector_mult_scalarPdPKddi:
	.zero		924


//--------------------- SYMBOLS --------------------------

	.type		.nv.reservedSmem.offset0,@object
	.size		.nv.reservedSmem.offset0,0x4
